//
// Generated by NVIDIA NVVM Compiler
//
// Compiler Build ID: CL-36424714
// Cuda compilation tools, release 13.0, V13.0.88
// Based on NVVM 20.0.0
//

.version 9.0
.target sm_100
.address_size 64

	// .globl	_Z13MatrixMul_GPUPfS_S_iii

.visible .entry _Z13MatrixMul_GPUPfS_S_iii(
	.param .u64 .ptr .align 1 _Z13MatrixMul_GPUPfS_S_iii_param_0,
	.param .u64 .ptr .align 1 _Z13MatrixMul_GPUPfS_S_iii_param_1,
	.param .u64 .ptr .align 1 _Z13MatrixMul_GPUPfS_S_iii_param_2,
	.param .u32 _Z13MatrixMul_GPUPfS_S_iii_param_3,
	.param .u32 _Z13MatrixMul_GPUPfS_S_iii_param_4,
	.param .u32 _Z13MatrixMul_GPUPfS_S_iii_param_5
)
{
	.reg .pred 	%p<13>;
	.reg .b32 	%r<43>;
	.reg .b32 	%f<68>;
	.reg .b64 	%rd<53>;

	ld.param.u64 	%rd7, [_Z13MatrixMul_GPUPfS_S_iii_param_0];
	ld.param.u64 	%rd8, [_Z13MatrixMul_GPUPfS_S_iii_param_1];
	ld.param.u64 	%rd6, [_Z13MatrixMul_GPUPfS_S_iii_param_2];
	ld.param.u32 	%r20, [_Z13MatrixMul_GPUPfS_S_iii_param_3];
	ld.param.u32 	%r18, [_Z13MatrixMul_GPUPfS_S_iii_param_4];
	ld.param.u32 	%r19, [_Z13MatrixMul_GPUPfS_S_iii_param_5];
	cvta.to.global.u64 	%rd1, %rd8;
	cvta.to.global.u64 	%rd2, %rd7;
	mov.u32 	%r22, %ctaid.y;
	mov.u32 	%r23, %ntid.y;
	mov.u32 	%r24, %tid.y;
	mad.lo.s32 	%r25, %r22, %r23, %r24;
	mov.u32 	%r26, %ctaid.x;
	mov.u32 	%r27, %ntid.x;
	mov.u32 	%r28, %tid.x;
	mad.lo.s32 	%r2, %r26, %r27, %r28;
	setp.ge.s32 	%p1, %r2, %r19;
	setp.ge.s32 	%p2, %r25, %r20;
	or.pred  	%p3, %p1, %p2;
	@%p3 bra 	$L__BB0_14;
	setp.lt.s32 	%p4, %r18, 1;
	mov.f32 	%f67, 0f00000000;
	@%p4 bra 	$L__BB0_13;
	mul.lo.s32 	%r3, %r18, %r25;
	and.b32  	%r4, %r18, 7;
	setp.lt.u32 	%p5, %r18, 8;
	mov.f32 	%f67, 0f00000000;
	mov.b32 	%r41, 0;
	@%p5 bra 	$L__BB0_5;
	and.b32  	%r41, %r18, 2147483640;
	neg.s32 	%r39, %r41;
	shl.b32 	%r7, %r19, 3;
	mul.wide.u32 	%rd9, %r3, 4;
	add.s64 	%rd10, %rd9, %rd2;
	add.s64 	%rd52, %rd10, 16;
	mov.f32 	%f67, 0f00000000;
	mul.wide.s32 	%rd13, %r19, 4;
	mov.u32 	%r38, %r2;
$L__BB0_4:
	.pragma "nounroll";
	ld.global.f32 	%f17, [%rd52+-16];
	mul.wide.s32 	%rd11, %r38, 4;
	add.s64 	%rd12, %rd1, %rd11;
	ld.global.f32 	%f18, [%rd12];
	fma.rn.f32 	%f19, %f17, %f18, %f67;
	ld.global.f32 	%f20, [%rd52+-12];
	add.s64 	%rd14, %rd12, %rd13;
	ld.global.f32 	%f21, [%rd14];
	fma.rn.f32 	%f22, %f20, %f21, %f19;
	ld.global.f32 	%f23, [%rd52+-8];
	add.s64 	%rd15, %rd14, %rd13;
	ld.global.f32 	%f24, [%rd15];
	fma.rn.f32 	%f25, %f23, %f24, %f22;
	ld.global.f32 	%f26, [%rd52+-4];
	add.s64 	%rd16, %rd15, %rd13;
	ld.global.f32 	%f27, [%rd16];
	fma.rn.f32 	%f28, %f26, %f27, %f25;
	ld.global.f32 	%f29, [%rd52];
	add.s64 	%rd17, %rd16, %rd13;
	ld.global.f32 	%f30, [%rd17];
	fma.rn.f32 	%f31, %f29, %f30, %f28;
	ld.global.f32 	%f32, [%rd52+4];
	add.s64 	%rd18, %rd17, %rd13;
	ld.global.f32 	%f33, [%rd18];
	fma.rn.f32 	%f34, %f32, %f33, %f31;
	ld.global.f32 	%f35, [%rd52+8];
	add.s64 	%rd19, %rd18, %rd13;
	ld.global.f32 	%f36, [%rd19];
	fma.rn.f32 	%f37, %f35, %f36, %f34;
	ld.global.f32 	%f38, [%rd52+12];
	add.s64 	%rd20, %rd19, %rd13;
	ld.global.f32 	%f39, [%rd20];
	fma.rn.f32 	%f67, %f38, %f39, %f37;
	add.s32 	%r39, %r39, 8;
	add.s32 	%r38, %r38, %r7;
	add.s64 	%rd52, %rd52, 32;
	setp.ne.s32 	%p6, %r39, 0;
	@%p6 bra 	$L__BB0_4;
$L__BB0_5:
	setp.eq.s32 	%p7, %r4, 0;
	@%p7 bra 	$L__BB0_13;
	and.b32  	%r13, %r18, 3;
	setp.lt.u32 	%p8, %r4, 4;
	@%p8 bra 	$L__BB0_8;
	add.s32 	%r30, %r41, %r3;
	mul.wide.u32 	%rd21, %r30, 4;
	add.s64 	%rd22, %rd2, %rd21;
	ld.global.f32 	%f41, [%rd22];
	mad.lo.s32 	%r31, %r41, %r19, %r2;
	mul.wide.s32 	%rd23, %r31, 4;
	add.s64 	%rd24, %rd1, %rd23;
	ld.global.f32 	%f42, [%rd24];
	fma.rn.f32 	%f43, %f41, %f42, %f67;
	cvt.u64.u32 	%rd25, %r3;
	cvt.u64.u32 	%rd26, %r41;
	add.s64 	%rd27, %rd26, %rd25;
	shl.b64 	%rd28, %rd27, 2;
	add.s64 	%rd29, %rd2, %rd28;
	ld.global.f32 	%f44, [%rd29+4];
	mul.wide.s32 	%rd30, %r19, 4;
	add.s64 	%rd31, %rd24, %rd30;
	ld.global.f32 	%f45, [%rd31];
	fma.rn.f32 	%f46, %f44, %f45, %f43;
	ld.global.f32 	%f47, [%rd29+8];
	add.s64 	%rd32, %rd31, %rd30;
	ld.global.f32 	%f48, [%rd32];
	fma.rn.f32 	%f49, %f47, %f48, %f46;
	ld.global.f32 	%f50, [%rd29+12];
	add.s64 	%rd33, %rd32, %rd30;
	ld.global.f32 	%f51, [%rd33];
	fma.rn.f32 	%f67, %f50, %f51, %f49;
	add.s32 	%r41, %r41, 4;
$L__BB0_8:
	setp.eq.s32 	%p9, %r13, 0;
	@%p9 bra 	$L__BB0_13;
	setp.eq.s32 	%p10, %r13, 1;
	@%p10 bra 	$L__BB0_11;
	add.s32 	%r32, %r41, %r3;
	mul.wide.u32 	%rd34, %r32, 4;
	add.s64 	%rd35, %rd2, %rd34;
	ld.global.f32 	%f53, [%rd35];
	mad.lo.s32 	%r33, %r41, %r19, %r2;
	mul.wide.s32 	%rd36, %r33, 4;
	add.s64 	%rd37, %rd1, %rd36;
	ld.global.f32 	%f54, [%rd37];
	fma.rn.f32 	%f55, %f53, %f54, %f67;
	cvt.u64.u32 	%rd38, %r3;
	cvt.u64.u32 	%rd39, %r41;
	add.s64 	%rd40, %rd39, %rd38;
	shl.b64 	%rd41, %rd40, 2;
	add.s64 	%rd42, %rd2, %rd41;
	ld.global.f32 	%f56, [%rd42+4];
	mul.wide.s32 	%rd43, %r19, 4;
	add.s64 	%rd44, %rd37, %rd43;
	ld.global.f32 	%f57, [%rd44];
	fma.rn.f32 	%f67, %f56, %f57, %f55;
	add.s32 	%r41, %r41, 2;
$L__BB0_11:
	and.b32  	%r34, %r18, 1;
	setp.eq.b32 	%p11, %r34, 1;
	not.pred 	%p12, %p11;
	@%p12 bra 	$L__BB0_13;
	add.s32 	%r35, %r41, %r3;
	mul.wide.u32 	%rd45, %r35, 4;
	add.s64 	%rd46, %rd2, %rd45;
	ld.global.f32 	%f58, [%rd46];
	mad.lo.s32 	%r36, %r41, %r19, %r2;
	mul.wide.s32 	%rd47, %r36, 4;
	add.s64 	%rd48, %rd1, %rd47;
	ld.global.f32 	%f59, [%rd48];
	fma.rn.f32 	%f67, %f58, %f59, %f67;
$L__BB0_13:
	mad.lo.s32 	%r37, %r19, %r25, %r2;
	cvta.to.global.u64 	%rd49, %rd6;
	mul.wide.s32 	%rd50, %r37, 4;
	add.s64 	%rd51, %rd49, %rd50;
	st.global.f32 	[%rd51], %f67;
$L__BB0_14:
	ret;

}


// ===== COMPILED SASS (sm_100) =====

	.target	sm_100

	.elftype	@"ET_EXEC"


//--------------------- .note.nv.tkinfo           --------------------------
	.section	.note.nv.tkinfo,"",@"SHT_NOTE"
	.sectionflags	@"SHF_NOTE_NV_TKINFO"
	.tkinfo
        /*0018*/ 	.word	0x00000002
        /*0030*/ 	.string	""
        /*0030*/ 	.string	"ptxas"
        /*0030*/ 	.string	"Cuda compilation tools, release 13.0, V13.0.88"
        /*0030*/ 	.string	"Build cuda_13.0.r13.0/compiler.36424714_0"
        /*0030*/ 	.string	"-arch sm_100 -m 64 "



//--------------------- .note.nv.cuinfo           --------------------------
	.section	.note.nv.cuinfo,"",@"SHT_NOTE"
	.sectionflags	@"SHF_NOTE_NV_CUINFO"
        /*0018*/ 	.short	0x0002
        /*001a*/ 	.short	0x0064
        /*001c*/ 	.short	0x0082
	.zero		2


//--------------------- .nv.info                  --------------------------
	.section	.nv.info,"",@"SHT_CUDA_INFO"
	.align	4


	//----- nvinfo : EIATTR_REGCOUNT
	.align		4
        /*0000*/ 	.byte	0x04, 0x2f
        /*0002*/ 	.short	(.L_1 - .L_0)
	.align		4
.L_0:
        /*0004*/ 	.word	index@(_Z13MatrixMul_GPUPfS_S_iii)
        /*0008*/ 	.word	0x00000020


	//----- nvinfo : EIATTR_FRAME_SIZE
	.align		4
.L_1:
        /*000c*/ 	.byte	0x04, 0x11
        /*000e*/ 	.short	(.L_3 - .L_2)
	.align		4
.L_2:
        /*0010*/ 	.word	index@(_Z13MatrixMul_GPUPfS_S_iii)
        /*0014*/ 	.word	0x00000000


	//----- nvinfo : EIATTR_MIN_STACK_SIZE
	.align		4
.L_3:
        /*0018*/ 	.byte	0x04, 0x12
        /*001a*/ 	.short	(.L_5 - .L_4)
	.align		4
.L_4:
        /*001c*/ 	.word	index@(_Z13MatrixMul_GPUPfS_S_iii)
        /*0020*/ 	.word	0x00000000
.L_5:


//--------------------- .nv.compat                --------------------------
	.section	.nv.compat,"",@"SHT_CUDA_COMPAT_INFO"
	.align	4
        /*0000*/ 	.byte	0x02, 0x09, 0x00, 0x00, 0x02, 0x02, 0x01, 0x00, 0x02, 0x05, 0x05, 0x00, 0x03, 0x07, 0x01, 0x01
        /*0010*/ 	.byte	0x02, 0x03, 0x00, 0x00, 0x02, 0x06, 0x01, 0x00, 0x04, 0x0b, 0x08, 0x00, 0x09, 0x00, 0x00, 0x00
        /*0020*/ 	.byte	0x00, 0x00, 0x00, 0x00


//--------------------- .nv.info._Z13MatrixMul_GPUPfS_S_iii --------------------------
	.section	.nv.info._Z13MatrixMul_GPUPfS_S_iii,"",@"SHT_CUDA_INFO"
	.sectionflags	@""
	.align	4


	//----- nvinfo : EIATTR_CUDA_API_VERSION
	.align		4
        /*0000*/ 	.byte	0x04, 0x37
        /*0002*/ 	.short	(.L_7 - .L_6)
.L_6:
        /*0004*/ 	.word	0x00000082


	//----- nvinfo : EIATTR_KPARAM_INFO
	.align		4
.L_7:
        /*0008*/ 	.byte	0x04, 0x17
        /*000a*/ 	.short	(.L_9 - .L_8)
.L_8:
        /*000c*/ 	.word	0x00000000
        /*0010*/ 	.short	0x0005
        /*0012*/ 	.short	0x0020
        /*0014*/ 	.byte	0x00, 0xf0, 0x11, 0x00


	//----- nvinfo : EIATTR_KPARAM_INFO
	.align		4
.L_9:
        /*0018*/ 	.byte	0x04, 0x17
        /*001a*/ 	.short	(.L_11 - .L_10)
.L_10:
        /*001c*/ 	.word	0x00000000
        /*0020*/ 	.short	0x0004
        /*0022*/ 	.short	0x001c
        /*0024*/ 	.byte	0x00, 0xf0, 0x11, 0x00


	//----- nvinfo : EIATTR_KPARAM_INFO
	.align		4
.L_11:
        /*0028*/ 	.byte	0x04, 0x17
        /*002a*/ 	.short	(.L_13 - .L_12)
.L_12:
        /*002c*/ 	.word	0x00000000
        /*0030*/ 	.short	0x0003
        /*0032*/ 	.short	0x0018
        /*0034*/ 	.byte	0x00, 0xf0, 0x11, 0x00


	//----- nvinfo : EIATTR_KPARAM_INFO
	.align		4
.L_13:
        /*0038*/ 	.byte	0x04, 0x17
        /*003a*/ 	.short	(.L_15 - .L_14)
.L_14:
        /*003c*/ 	.word	0x00000000
        /*0040*/ 	.short	0x0002
        /*0042*/ 	.short	0x0010
        /*0044*/ 	.byte	0x00, 0xf5, 0x21, 0x00


	//----- nvinfo : EIATTR_KPARAM_INFO
	.align		4
.L_15:
        /*0048*/ 	.byte	0x04, 0x17
        /*004a*/ 	.short	(.L_17 - .L_16)
.L_16:
        /*004c*/ 	.word	0x00000000
        /*0050*/ 	.short	0x0001
        /*0052*/ 	.short	0x0008
        /*0054*/ 	.byte	0x00, 0xf5, 0x21, 0x00


	//----- nvinfo : EIATTR_KPARAM_INFO
	.align		4
.L_17:
        /*0058*/ 	.byte	0x04, 0x17
        /*005a*/ 	.short	(.L_19 - .L_18)
.L_18:
        /*005c*/ 	.word	0x00000000
        /*0060*/ 	.short	0x0000
        /*0062*/ 	.short	0x0000
        /*0064*/ 	.byte	0x00, 0xf5, 0x21, 0x00


	//----- nvinfo : EIATTR_SPARSE_MMA_MASK
	.align		4
.L_19:
        /*0068*/ 	.byte	0x03, 0x50
        /*006a*/ 	.short	0x0000


	//----- nvinfo : EIATTR_MAXREG_COUNT
	.align		4
        /*006c*/ 	.byte	0x03, 0x1b
        /*006e*/ 	.short	0x00ff


	//----- nvinfo : EIATTR_MERCURY_ISA_VERSION
	.align		4
        /*0070*/ 	.byte	0x03, 0x5f
        /*0072*/ 	.short	0x0101


	//----- nvinfo : EIATTR_VRC_CTA_INIT_COUNT
	.align		4
        /*0074*/ 	.byte	0x02, 0x4a
	.zero		1
	.zero		1


	//----- nvinfo : EIATTR_EXIT_INSTR_OFFSETS
	.align		4
        /*0078*/ 	.byte	0x04, 0x1c
        /*007a*/ 	.short	(.L_21 - .L_20)


	//   ....[0]....
.L_20:
        /*007c*/ 	.word	0x000000d0


	//   ....[1]....
        /*0080*/ 	.word	0x000008f0


	//----- nvinfo : EIATTR_CBANK_PARAM_SIZE
	.align		4
.L_21:
        /*0084*/ 	.byte	0x03, 0x19
        /*0086*/ 	.short	0x0024


	//----- nvinfo : EIATTR_PARAM_CBANK
	.align		4
        /*0088*/ 	.byte	0x04, 0x0a
        /*008a*/ 	.short	(.L_23 - .L_22)
	.align		4
.L_22:
        /*008c*/ 	.word	index@(.nv.constant0._Z13MatrixMul_GPUPfS_S_iii)
        /*0090*/ 	.short	0x0380
        /*0092*/ 	.short	0x0024


	//----- nvinfo : EIATTR_SW_WAR
	.align		4
.L_23:
        /*0094*/ 	.byte	0x04, 0x36
        /*0096*/ 	.short	(.L_25 - .L_24)
.L_24:
        /*0098*/ 	.word	0x00000008
.L_25:


//--------------------- .nv.callgraph             --------------------------
	.section	.nv.callgraph,"",@"SHT_CUDA_CALLGRAPH"
	.align	4
	.sectionentsize	8
	.align		4
        /*0000*/ 	.word	0x00000000
	.align		4
        /*0004*/ 	.word	0xffffffff
	.align		4
        /*0008*/ 	.word	0x00000000
	.align		4
        /*000c*/ 	.word	0xfffffffe
	.align		4
        /*0010*/ 	.word	0x00000000
	.align		4
        /*0014*/ 	.word	0xfffffffd
	.align		4
        /*0018*/ 	.word	0x00000000
	.align		4
        /*001c*/ 	.word	0xfffffffc


//--------------------- .text._Z13MatrixMul_GPUPfS_S_iii --------------------------
	.section	.text._Z13MatrixMul_GPUPfS_S_iii,"ax",@progbits
	.align	128
        .global         _Z13MatrixMul_GPUPfS_S_iii
        .type           _Z13MatrixMul_GPUPfS_S_iii,@function
        .size           _Z13MatrixMul_GPUPfS_S_iii,(.L_x_5 - _Z13MatrixMul_GPUPfS_S_iii)
        .other          _Z13MatrixMul_GPUPfS_S_iii,@"STO_CUDA_ENTRY STV_DEFAULT"
_Z13MatrixMul_GPUPfS_S_iii:
.text._Z13MatrixMul_GPUPfS_S_iii:
[----:B------:R-:W-:Y:S01]  /*0000*/  LDC R1, c[0x0][0x37c] ;  /* 0x0000df00ff017b82 */ /* 0x000fe20000000800 */
[----:B------:R-:W0:Y:S07]  /*0010*/  S2R R3, SR_TID.Y ;  /* 0x0000000000037919 */ /* 0x000e2e0000002200 */
[----:B------:R-:W0:Y:S01]  /*0020*/  S2UR UR4, SR_CTAID.Y ;  /* 0x00000000000479c3 */ /* 0x000e220000002600 */
[----:B------:R-:W1:Y:S01]  /*0030*/  LDCU UR6, c[0x0][0x398] ;  /* 0x00007300ff0677ac */ /* 0x000e620008000800 */
[----:B------:R-:W2:Y:S06]  /*0040*/  S2R R5, SR_TID.X ;  /* 0x0000000000057919 */ /* 0x000eac0000002100 */
[----:B------:R-:W0:Y:S08]  /*0050*/  LDC R0, c[0x0][0x364] ;  /* 0x0000d900ff007b82 */ /* 0x000e300000000800 */
[----:B------:R-:W2:Y:S08]  /*0060*/  S2UR UR5, SR_CTAID.X ;  /* 0x00000000000579c3 */ /* 0x000eb00000002500 */
[----:B------:R-:W2:Y:S08]  /*0070*/  LDC R16, c[0x0][0x360] ;  /* 0x0000d800ff107b82 */ /* 0x000eb00000000800 */
[----:B------:R-:W3:Y:S01]  /*0080*/  LDC R17, c[0x0][0x3a0] ;  /* 0x0000e800ff117b82 */ /* 0x000ee20000000800 */
[----:B0-----:R-:W-:-:S05]  /*0090*/  IMAD R0, R0, UR4, R3 ;  /* 0x0000000400007c24 */ /* 0x001fca000f8e0203 */
[----:B-1----:R-:W-:Y:S01]  /*00a0*/  ISETP.GE.AND P0, PT, R0, UR6, PT ;  /* 0x0000000600007c0c */ /* 0x002fe2000bf06270 */
[----:B--2---:R-:W-:-:S05]  /*00b0*/  IMAD R16, R16, UR5, R5 ;  /* 0x0000000510107c24 */ /* 0x004fca000f8e0205 */
[----:B---3--:R-:W-:-:S13]  /*00c0*/  ISETP.GE.OR P0, PT, R16, R17, P0 ;  /* 0x000000111000720c */ /* 0x008fda0000706670 */
[----:B------:R-:W-:Y:S05]  /*00d0*/  @P0 EXIT ;  /* 0x000000000000094d */ /* 0x000fea0003800000 */
[----:B------:R-:W0:Y:S01]  /*00e0*/  LDC R19, c[0x0][0x39c] ;  /* 0x0000e700ff137b82 */ /* 0x000e220000000800 */
[----:B------:R-:W1:Y:S01]  /*00f0*/  LDCU.64 UR4, c[0x0][0x358] ;  /* 0x00006b00ff0477ac */ /* 0x000e620008000a00 */
[----:B------:R-:W-:Y:S01]  /*0100*/  HFMA2 R24, -RZ, RZ, 0, 0 ;  /* 0x00000000ff187431 */ /* 0x000fe200000001ff */
[----:B0-----:R-:W-:-:S13]  /*0110*/  ISETP.GE.AND P0, PT, R19, 0x1, PT ;  /* 0x000000011300780c */ /* 0x001fda0003f06270 */
[----:B-1----:R-:W-:Y:S05]  /*0120*/  @!P0 BRA `(.L_x_0) ;  /* 0x0000000400e08947 */ /* 0x002fea0003800000 */
[C---:B------:R-:W-:Y:S01]  /*0130*/  ISETP.GE.U32.AND P1, PT, R19.reuse, 0x8, PT ;  /* 0x000000081300780c */ /* 0x040fe20003f26070 */
[----:B------:R-:W-:Y:S01]  /*0140*/  IMAD R20, R0, R19, RZ ;  /* 0x0000001300147224 */ /* 0x000fe200078e02ff */
[----:B------:R-:W-:Y:S02]  /*0150*/  LOP3.LUT R27, R19, 0x7, RZ, 0xc0, !PT ;  /* 0x00000007131b7812 */ /* 0x000fe400078ec0ff */
[----:B------:R-:W-:Y:S02]  /*0160*/  MOV R24, RZ ;  /* 0x000000ff00187202 */ /* 0x000fe40000000f00 */
[----:B------:R-:W-:Y:S02]  /*0170*/  ISETP.NE.AND P0, PT, R27, RZ, PT ;  /* 0x000000ff1b00720c */ /* 0x000fe40003f05270 */
[----:B------:R-:W-:-:S05]  /*0180*/  MOV R21, RZ ;  /* 0x000000ff00157202 */ /* 0x000fca0000000f00 */
[----:B------:R-:W-:Y:S06]  /*0190*/  @!P1 BRA `(.L_x_1) ;  /* 0x0000000000c49947 */ /* 0x000fec0003800000 */
[----:B------:R-:W0:Y:S01]  /*01a0*/  LDC.64 R2, c[0x0][0x380] ;  /* 0x0000e000ff027b82 */ /* 0x000e220000000a00 */
[----:B------:R-:W-:Y:S02]  /*01b0*/  LOP3.LUT R21, R19, 0x7ffffff8, RZ, 0xc0, !PT ;  /* 0x7ffffff813157812 */ /* 0x000fe400078ec0ff */
[----:B------:R-:W-:Y:S02]  /*01c0*/  MOV R24, RZ ;  /* 0x000000ff00187202 */ /* 0x000fe40000000f00 */
[----:B------:R-:W-:Y:S02]  /*01d0*/  MOV R18, R16 ;  /* 0x0000001000127202 */ /* 0x000fe40000000f00 */
[----:B------:R-:W-:Y:S01]  /*01e0*/  IADD3 R22, PT, PT, -R21, RZ, RZ ;  /* 0x000000ff15167210 */ /* 0x000fe20007ffe1ff */
[----:B0-----:R-:W-:-:S03]  /*01f0*/  IMAD.WIDE.U32 R2, R20, 0x4, R2 ;  /* 0x0000000414027825 */ /* 0x001fc600078e0002 */
[----:B------:R-:W-:-:S04]  /*0200*/  IADD3 R4, P1, PT, R2, 0x10, RZ ;  /* 0x0000001002047810 */ /* 0x000fc80007f3e0ff */
[----:B------:R-:W-:-:S09]  /*0210*/  IADD3.X R5, PT, PT, RZ, R3, RZ, P1, !PT ;  /* 0x00000003ff057210 */ /* 0x000fd20000ffe4ff */
.L_x_2:
[----:B------:R-:W0:Y:S01]  /*0220*/  LDC.64 R14, c[0x0][0x388] ;  /* 0x0000e200ff0e7b82 */ /* 0x000e220000000a00 */
[----:B------:R-:W-:Y:S02]  /*0230*/  MOV R2, R4 ;  /* 0x0000000400027202 */ /* 0x000fe40000000f00 */
[----:B------:R-:W-:-:S05]  /*0240*/  MOV R3, R5 ;  /* 0x0000000500037202 */ /* 0x000fca0000000f00 */
[----:B------:R-:W2:Y:S04]  /*0250*/  LDG.E R25, desc[UR4][R2.64+-0x10] ;  /* 0xfffff00402197981 */ /* 0x000ea8000c1e1900 */
[----:B------:R-:W3:Y:S04]  /*0260*/  LDG.E R23, desc[UR4][R2.64+-0xc] ;  /* 0xfffff40402177981 */ /* 0x000ee8000c1e1900 */
[----:B------:R-:W4:Y:S04]  /*0270*/  LDG.E R29, desc[UR4][R2.64+-0x8] ;  /* 0xfffff804021d7981 */ /* 0x000f28000c1e1900 */
[----:B------:R-:W5:Y:S01]  /*0280*/  LDG.E R28, desc[UR4][R2.64+-0x4] ;  /* 0xfffffc04021c7981 */ /* 0x000f62000c1e1900 */
[----:B0-----:R-:W-:-:S05]  /*0290*/  IMAD.WIDE R14, R18, 0x4, R14 ;  /* 0x00000004120e7825 */ /* 0x001fca00078e020e */
[----:B------:R0:W2:Y:S01]  /*02a0*/  LDG.E R26, desc[UR4][R14.64] ;  /* 0x000000040e1a7981 */ /* 0x0000a2000c1e1900 */
[----:B------:R-:W-:-:S04]  /*02b0*/  IMAD.WIDE R12, R17, 0x4, R14 ;  /* 0x00000004110c7825 */ /* 0x000fc800078e020e */
[C---:B------:R-:W-:Y:S02]  /*02c0*/  IMAD.WIDE R4, R17.reuse, 0x4, R12 ;  /* 0x0000000411047825 */ /* 0x040fe400078e020c */
[----:B------:R-:W3:Y:S02]  /*02d0*/  LDG.E R12, desc[UR4][R12.64] ;  /* 0x000000040c0c7981 */ /* 0x000ee4000c1e1900 */
[C---:B------:R-:W-:Y:S02]  /*02e0*/  IMAD.WIDE R8, R17.reuse, 0x4, R4 ;  /* 0x0000000411087825 */ /* 0x040fe400078e0204 */
[----:B------:R-:W4:Y:S02]  /*02f0*/  LDG.E R4, desc[UR4][R4.64] ;  /* 0x0000000404047981 */ /* 0x000f24000c1e1900 */
[C---:B------:R-:W-:Y:S02]  /*0300*/  IMAD.WIDE R6, R17.reuse, 0x4, R8 ;  /* 0x0000000411067825 */ /* 0x040fe400078e0208 */
[----:B------:R-:W5:Y:S02]  /*0310*/  LDG.E R8, desc[UR4][R8.64] ;  /* 0x0000000408087981 */ /* 0x000f64000c1e1900 */
[----:B------:R-:W-:-:S02]  /*0320*/  IMAD.WIDE R10, R17, 0x4, R6 ;  /* 0x00000004110a7825 */ /* 0x000fc400078e0206 */
[----:B------:R-:W5:Y:S04]  /*0330*/  LDG.E R5, desc[UR4][R2.64] ;  /* 0x0000000402057981 */ /* 0x000f68000c1e1900 */
[----:B------:R-:W5:Y:S01]  /*0340*/  LDG.E R6, desc[UR4][R6.64] ;  /* 0x0000000406067981 */ /* 0x000f62000c1e1900 */
[----:B0-----:R-:W-:-:S03]  /*0350*/  IMAD.WIDE R14, R17, 0x4, R10 ;  /* 0x00000004110e7825 */ /* 0x001fc600078e020a */
[----:B------:R-:W5:Y:S04]  /*0360*/  LDG.E R10, desc[UR4][R10.64] ;  /* 0x000000040a0a7981 */ /* 0x000f68000c1e1900 */
[----:B------:R-:W5:Y:S04]  /*0370*/  LDG.E R13, desc[UR4][R14.64] ;  /* 0x000000040e0d7981 */ /* 0x000f68000c1e1900 */
[----:B------:R-:W5:Y:S04]  /*0380*/  LDG.E R7, desc[UR4][R2.64+0x4] ;  /* 0x0000040402077981 */ /* 0x000f68000c1e1900 */
[----:B------:R-:W5:Y:S01]  /*0390*/  LDG.E R9, desc[UR4][R2.64+0xc] ;  /* 0x00000c0402097981 */ /* 0x000f62000c1e1900 */
[----:B--2---:R-:W-:Y:S01]  /*03a0*/  FFMA R26, R25, R26, R24 ;  /* 0x0000001a191a7223 */ /* 0x004fe20000000018 */
[----:B------:R-:W-:-:S02]  /*03b0*/  IMAD.WIDE R24, R17, 0x4, R14 ;  /* 0x0000000411187825 */ /* 0x000fc400078e020e */
[----:B------:R-:W2:Y:S04]  /*03c0*/  LDG.E R14, desc[UR4][R2.64+0x8] ;  /* 0x00000804020e7981 */ /* 0x000ea8000c1e1900 */
[----:B------:R-:W2:Y:S01]  /*03d0*/  LDG.E R24, desc[UR4][R24.64] ;  /* 0x0000000418187981 */ /* 0x000ea2000c1e1900 */
[----:B---3--:R-:W-:Y:S01]  /*03e0*/  FFMA R12, R23, R12, R26 ;  /* 0x0000000c170c7223 */ /* 0x008fe2000000001a */
[----:B------:R-:W-:-:S03]  /*03f0*/  IADD3 R22, PT, PT, R22, 0x8, RZ ;  /* 0x0000000816167810 */ /* 0x000fc60007ffe0ff */
[----:B----4-:R-:W-:Y:S01]  /*0400*/  FFMA R29, R29, R4, R12 ;  /* 0x000000041d1d7223 */ /* 0x010fe2000000000c */
[----:B------:R-:W-:-:S03]  /*0410*/  ISETP.NE.AND P1, PT, R22, RZ, PT ;  /* 0x000000ff1600720c */ /* 0x000fc60003f25270 */
[----:B-----5:R-:W-:Y:S01]  /*0420*/  FFMA R8, R28, R8, R29 ;  /* 0x000000081c087223 */ /* 0x020fe2000000001d */
[----:B------:R-:W-:-:S03]  /*0430*/  IADD3 R4, P2, PT, R2, 0x20, RZ ;  /* 0x0000002002047810 */ /* 0x000fc60007f5e0ff */
[----:B------:R-:W-:Y:S01]  /*0440*/  FFMA R6, R5, R6, R8 ;  /* 0x0000000605067223 */ /* 0x000fe20000000008 */
[----:B------:R-:W-:Y:S02]  /*0450*/  IADD3.X R5, PT, PT, RZ, R3, RZ, P2, !PT ;  /* 0x00000003ff057210 */ /* 0x000fe400017fe4ff */
[----:B------:R-:W-:Y:S01]  /*0460*/  LEA R18, R17, R18, 0x3 ;  /* 0x0000001211127211 */ /* 0x000fe200078e18ff */
[----:B------:R-:W-:-:S04]  /*0470*/  FFMA R7, R7, R10, R6 ;  /* 0x0000000a07077223 */ /* 0x000fc80000000006 */
[----:B--2---:R-:W-:-:S04]  /*0480*/  FFMA R14, R14, R13, R7 ;  /* 0x0000000d0e0e7223 */ /* 0x004fc80000000007 */
[----:B------:R-:W-:Y:S01]  /*0490*/  FFMA R24, R9, R24, R14 ;  /* 0x0000001809187223 */ /* 0x000fe2000000000e */
[----:B------:R-:W-:Y:S06]  /*04a0*/  @P1 BRA `(.L_x_2) ;  /* 0xfffffffc005c1947 */ /* 0x000fec000383ffff */
.L_x_1:
[----:B------:R-:W-:Y:S05]  /*04b0*/  @!P0 BRA `(.L_x_0) ;  /* 0x0000000000fc8947 */ /* 0x000fea0003800000 */
[----:B------:R-:W-:Y:S02]  /*04c0*/  ISETP.GE.U32.AND P1, PT, R27, 0x4, PT ;  /* 0x000000041b00780c */ /* 0x000fe40003f26070 */
[----:B------:R-:W-:-:S04]  /*04d0*/  LOP3.LUT R14, R19, 0x3, RZ, 0xc0, !PT ;  /* 0x00000003130e7812 */ /* 0x000fc800078ec0ff */
[----:B------:R-:W-:-:S07]  /*04e0*/  ISETP.NE.AND P0, PT, R14, RZ, PT ;  /* 0x000000ff0e00720c */ /* 0x000fce0003f05270 */
[----:B------:R-:W-:Y:S06]  /*04f0*/  @!P1 BRA `(.L_x_3) ;  /* 0x00000000006c9947 */ /* 0x000fec0003800000 */
[----:B------:R-:W0:Y:S01]  /*0500*/  LDC.64 R4, c[0x0][0x388] ;  /* 0x0000e200ff047b82 */ /* 0x000e220000000a00 */
[----:B------:R-:W1:Y:S01]  /*0510*/  LDCU.64 UR6, c[0x0][0x380] ;  /* 0x00007000ff0677ac */ /* 0x000e620008000a00 */
[----:B------:R-:W-:Y:S01]  /*0520*/  IMAD R7, R21, R17, R16 ;  /* 0x0000001115077224 */ /* 0x000fe200078e0210 */
[CC--:B------:R-:W-:Y:S02]  /*0530*/  IADD3 R3, PT, PT, R20.reuse, R21.reuse, RZ ;  /* 0x0000001514037210 */ /* 0x0c0fe40007ffe0ff */
[----:B------:R-:W-:-:S03]  /*0540*/  IADD3 R8, P1, PT, R20, R21, RZ ;  /* 0x0000001514087210 */ /* 0x000fc60007f3e0ff */
[----:B------:R-:W2:Y:S01]  /*0550*/  LDC.64 R12, c[0x0][0x380] ;  /* 0x0000e000ff0c7b82 */ /* 0x000ea20000000a00 */
[----:B0-----:R-:W-:-:S04]  /*0560*/  IMAD.WIDE R4, R7, 0x4, R4 ;  /* 0x0000000407047825 */ /* 0x001fc800078e0204 */
[----:B------:R-:W-:Y:S02]  /*0570*/  IMAD.WIDE R6, R17, 0x4, R4 ;  /* 0x0000000411067825 */ /* 0x000fe400078e0204 */
[----:B------:R-:W3:Y:S02]  /*0580*/  LDG.E R4, desc[UR4][R4.64] ;  /* 0x0000000404047981 */ /* 0x000ee4000c1e1900 */
[----:B--2---:R-:W-:Y:S01]  /*0590*/  IMAD.WIDE.U32 R12, R3, 0x4, R12 ;  /* 0x00000004030c7825 */ /* 0x004fe200078e000c */
[----:B------:R-:W-:Y:S02]  /*05a0*/  IADD3.X R3, PT, PT, RZ, RZ, RZ, P1, !PT ;  /* 0x000000ffff037210 */ /* 0x000fe40000ffe4ff */
[----:B-1----:R-:W-:-:S03]  /*05b0*/  LEA R2, P1, R8, UR6, 0x2 ;  /* 0x0000000608027c11 */ /* 0x002fc6000f8210ff */
[----:B------:R-:W3:Y:S01]  /*05c0*/  LDG.E R13, desc[UR4][R12.64] ;  /* 0x000000040c0d7981 */ /* 0x000ee2000c1e1900 */
[----:B------:R-:W-:Y:S01]  /*05d0*/  LEA.HI.X R3, R8, UR7, R3, 0x2, P1 ;  /* 0x0000000708037c11 */ /* 0x000fe200088f1403 */
[C---:B------:R-:W-:Y:S02]  /*05e0*/  IMAD.WIDE R8, R17.reuse, 0x4, R6 ;  /* 0x0000000411087825 */ /* 0x040fe400078e0206 */
[----:B------:R-:W2:Y:S04]  /*05f0*/  LDG.E R6, desc[UR4][R6.64] ;  /* 0x0000000406067981 */ /* 0x000ea8000c1e1900 */
[----:B------:R-:W2:Y:S01]  /*0600*/  LDG.E R15, desc[UR4][R2.64+0x4] ;  /* 0x00000404020f7981 */ /* 0x000ea2000c1e1900 */
[----:B------:R-:W-:-:S03]  /*0610*/  IMAD.WIDE R10, R17, 0x4, R8 ;  /* 0x00000004110a7825 */ /* 0x000fc600078e0208 */
[----:B------:R-:W4:Y:S04]  /*0620*/  LDG.E R22, desc[UR4][R8.64] ;  /* 0x0000000408167981 */ /* 0x000f28000c1e1900 */
[----:B------:R-:W4:Y:S04]  /*0630*/  LDG.E R18, desc[UR4][R2.64+0x8] ;  /* 0x0000080402127981 */ /* 0x000f28000c1e1900 */
[----:B------:R-:W5:Y:S04]  /*0640*/  LDG.E R26, desc[UR4][R2.64+0xc] ;  /* 0x00000c04021a7981 */ /* 0x000f68000c1e1900 */
[----:B------:R-:W5:Y:S01]  /*0650*/  LDG.E R10, desc[UR4][R10.64] ;  /* 0x000000040a0a7981 */ /* 0x000f62000c1e1900 */
[----:B------:R-:W-:Y:S01]  /*0660*/  IADD3 R21, PT, PT, R21, 0x4, RZ ;  /* 0x0000000415157810 */ /* 0x000fe20007ffe0ff */
[----:B---3--:R-:W-:-:S04]  /*0670*/  FFMA R24, R13, R4, R24 ;  /* 0x000000040d187223 */ /* 0x008fc80000000018 */
[----:B--2---:R-:W-:-:S04]  /*0680*/  FFMA R15, R15, R6, R24 ;  /* 0x000000060f0f7223 */ /* 0x004fc80000000018 */
[----:B----4-:R-:W-:-:S04]  /*0690*/  FFMA R15, R18, R22, R15 ;  /* 0x00000016120f7223 */ /* 0x010fc8000000000f */
[----:B-----5:R-:W-:-:S07]  /*06a0*/  FFMA R24, R26, R10, R15 ;  /* 0x0000000a1a187223 */ /* 0x020fce000000000f */
.L_x_3:
[----:B------:R-:W-:Y:S05]  /*06b0*/  @!P0 BRA `(.L_x_0) ;  /* 0x00000000007c8947 */ /* 0x000fea0003800000 */
[----:B------:R-:W-:Y:S01]  /*06c0*/  ISETP.NE.AND P1, PT, R14, 0x1, PT ;  /* 0x000000010e00780c */ /* 0x000fe20003f25270 */
[----:B------:R-:W0:Y:S01]  /*06d0*/  LDC.64 R10, c[0x0][0x380] ;  /* 0x0000e000ff0a7b82 */ /* 0x000e220000000a00 */
[----:B------:R-:W-:-:S04]  /*06e0*/  LOP3.LUT R19, R19, 0x1, RZ, 0xc0, !PT ;  /* 0x0000000113137812 */ /* 0x000fc800078ec0ff */
[----:B------:R-:W-:-:S03]  /*06f0*/  ISETP.NE.U32.AND P0, PT, R19, 0x1, PT ;  /* 0x000000011300780c */ /* 0x000fc60003f05070 */
[----:B------:R-:W1:Y:S04]  /*0700*/  LDC.64 R8, c[0x0][0x388] ;  /* 0x0000e200ff087b82 */ /* 0x000e680000000a00 */
[CC--:B------:R-:W-:Y:S02]  /*0710*/  @P1 IADD3 R13, PT, PT, R20.reuse, R21.reuse, RZ ;  /* 0x00000015140d1210 */ /* 0x0c0fe40007ffe0ff */
[----:B------:R-:W-:Y:S02]  /*0720*/  @P1 IADD3 R12, P2, PT, R20, R21, RZ ;  /* 0x00000015140c1210 */ /* 0x000fe40007f5e0ff */
[----:B------:R-:W2:Y:S02]  /*0730*/  @P1 LDC.64 R2, c[0x0][0x380] ;  /* 0x0000e000ff021b82 */ /* 0x000ea40000000a00 */
[----:B------:R-:W-:-:S06]  /*0740*/  @P1 IADD3.X R14, PT, PT, RZ, RZ, RZ, P2, !PT ;  /* 0x000000ffff0e1210 */ /* 0x000fcc00017fe4ff */
[----:B------:R-:W3:Y:S01]  /*0750*/  LDC.64 R4, c[0x0][0x380] ;  /* 0x0000e000ff047b82 */ /* 0x000ee20000000a00 */
[----:B0-----:R-:W-:-:S04]  /*0760*/  @P1 IMAD.WIDE.U32 R10, R13, 0x4, R10 ;  /* 0x000000040d0a1825 */ /* 0x001fc800078e000a */
[C---:B------:R-:W-:Y:S01]  /*0770*/  @P1 IMAD R13, R21.reuse, R17, R16 ;  /* 0x00000011150d1224 */ /* 0x040fe200078e0210 */
[----:B------:R-:W-:Y:S01]  /*0780*/  @P1 IADD3 R21, PT, PT, R21, 0x2, RZ ;  /* 0x0000000215151810 */ /* 0x000fe20007ffe0ff */
[----:B------:R-:W4:Y:S01]  /*0790*/  @P1 LDG.E R11, desc[UR4][R10.64] ;  /* 0x000000040a0b1981 */ /* 0x000f22000c1e1900 */
[----:B------:R-:W0:Y:S01]  /*07a0*/  LDC.64 R6, c[0x0][0x388] ;  /* 0x0000e200ff067b82 */ /* 0x000e220000000a00 */
[----:B-1----:R-:W-:Y:S01]  /*07b0*/  @P1 IMAD.WIDE R8, R13, 0x4, R8 ;  /* 0x000000040d081825 */ /* 0x002fe200078e0208 */
[----:B------:R-:W-:Y:S02]  /*07c0*/  @!P0 IADD3 R15, PT, PT, R20, R21, RZ ;  /* 0x00000015140f8210 */ /* 0x000fe40007ffe0ff */
[----:B--2---:R-:W-:Y:S01]  /*07d0*/  @P1 LEA R2, P2, R12, R2, 0x2 ;  /* 0x000000020c021211 */ /* 0x004fe200078410ff */
[----:B------:R-:W-:-:S03]  /*07e0*/  @!P0 IMAD R21, R21, R17, R16 ;  /* 0x0000001115158224 */ /* 0x000fc600078e0210 */
[----:B------:R-:W-:Y:S01]  /*07f0*/  @P1 LEA.HI.X R3, R12, R3, R14, 0x2, P2 ;  /* 0x000000030c031211 */ /* 0x000fe200010f140e */
[----:B------:R-:W-:Y:S01]  /*0800*/  @P1 IMAD.WIDE R12, R17, 0x4, R8 ;  /* 0x00000004110c1825 */ /* 0x000fe200078e0208 */
[----:B------:R-:W4:Y:S03]  /*0810*/  @P1 LDG.E R14, desc[UR4][R8.64] ;  /* 0x00000004080e1981 */ /* 0x000f26000c1e1900 */
[----:B---3--:R-:W-:Y:S01]  /*0820*/  @!P0 IMAD.WIDE.U32 R4, R15, 0x4, R4 ;  /* 0x000000040f048825 */ /* 0x008fe200078e0004 */
[----:B------:R-:W2:Y:S04]  /*0830*/  @P1 LDG.E R2, desc[UR4][R2.64+0x4] ;  /* 0x0000040402021981 */ /* 0x000ea8000c1e1900 */
[----:B------:R-:W2:Y:S01]  /*0840*/  @P1 LDG.E R12, desc[UR4][R12.64] ;  /* 0x000000040c0c1981 */ /* 0x000ea2000c1e1900 */
[----:B0-----:R-:W-:-:S03]  /*0850*/  @!P0 IMAD.WIDE R6, R21, 0x4, R6 ;  /* 0x0000000415068825 */ /* 0x001fc600078e0206 */
[----:B------:R-:W3:Y:S04]  /*0860*/  @!P0 LDG.E R5, desc[UR4][R4.64] ;  /* 0x0000000404058981 */ /* 0x000ee8000c1e1900 */
[----:B------:R-:W3:Y:S01]  /*0870*/  @!P0 LDG.E R6, desc[UR4][R6.64] ;  /* 0x0000000406068981 */ /* 0x000ee2000c1e1900 */
[----:B----4-:R-:W-:-:S04]  /*0880*/  @P1 FFMA R11, R11, R14, R24 ;  /* 0x0000000e0b0b1223 */ /* 0x010fc80000000018 */
[----:B--2---:R-:W-:-:S04]  /*0890*/  @P1 FFMA R24, R2, R12, R11 ;  /* 0x0000000c02181223 */ /* 0x004fc8000000000b */
[----:B---3--:R-:W-:-:S07]  /*08a0*/  @!P0 FFMA R24, R5, R6, R24 ;  /* 0x0000000605188223 */ /* 0x008fce0000000018 */
.L_x_0:
[----:B------:R-:W0:Y:S01]  /*08b0*/  LDC.64 R2, c[0x0][0x390] ;  /* 0x0000e400ff027b82 */ /* 0x000e220000000a00 */
[----:B------:R-:W-:-:S04]  /*08c0*/  IMAD R17, R0, R17, R16 ;  /* 0x0000001100117224 */ /* 0x000fc800078e0210 */
[----:B0-----:R-:W-:-:S05]  /*08d0*/  IMAD.WIDE R2, R17, 0x4, R2 ;  /* 0x0000000411027825 */ /* 0x001fca00078e0202 */
[----:B------:R-:W-:Y:S01]  /*08e0*/  STG.E desc[UR4][R2.64], R24 ;  /* 0x0000001802007986 */ /* 0x000fe2000c101904 */
[----:B------:R-:W-:Y:S05]  /*08f0*/  EXIT ;  /* 0x000000000000794d */ /* 0x000fea0003800000 */
.L_x_4:
[----:B------:R-:W-:-:S00]  /*0900*/  BRA `(.L_x_4) ;  /* 0xfffffffc00fc7947 */ /* 0x000fc0000383ffff */
[----:B------:R-:W-:-:S00]  /*0910*/  NOP ;  /* 0x0000000000007918 */ /* 0x000fc00000000000 */
        /* <DEDUP_REMOVED lines=14> */
.L_x_5:


//--------------------- .nv.shared.reserved.0     --------------------------
	.section	.nv.shared.reserved.0,"aw",@nobits
	.weak		__nv_reservedSMEM_offset_0_alias
	.size		__nv_reservedSMEM_offset_0_alias, 0, 64
	.other		__nv_reservedSMEM_offset_0_alias,@"STO_CUDA_RESERVED_SHARED STV_DEFAULT"
__nv_reservedSMEM_offset_0_alias:
	.zero		0
	.zero		64


//--------------------- .nv.constant0._Z13MatrixMul_GPUPfS_S_iii --------------------------
	.section	.nv.constant0._Z13MatrixMul_GPUPfS_S_iii,"a",@progbits
	.sectionflags	@""
	.align	4
.nv.constant0._Z13MatrixMul_GPUPfS_S_iii:
	.zero		932


//--------------------- SYMBOLS --------------------------

	.type		.nv.reservedSmem.offset0,@object
	.size		.nv.reservedSmem.offset0,0x4
